	.headerflags	@"EF_CUDA_TEXMODE_UNIFIED EF_CUDA_64BIT_ADDRESS EF_CUDA_ACCELERATORS EF_CUDA_SM90 EF_CUDA_VIRTUAL_SM(EF_CUDA_SM90)"
	.elftype	@"ET_EXEC"


//--------------------- .nv.info                  --------------------------
	.section	.nv.info,"",@"SHT_CUDA_INFO"
	.align	4


	//----- nvinfo : EIATTR_REGCOUNT
	.align		4
        /*0000*/ 	.byte	0x04, 0x2f
        /*0002*/ 	.short	(.L_2 - .L_1)
	.align		4
.L_1:
        /*0004*/ 	.word	index@(triton_poi_fused_abs_add_log_mv_3)
        /*0008*/ 	.word	0x0000001a


	//----- nvinfo : EIATTR_MIN_STACK_SIZE
	.align		4
.L_2:
        /*000c*/ 	.byte	0x04, 0x12
        /*000e*/ 	.short	(.L_4 - .L_3)
	.align		4
.L_3:
        /*0010*/ 	.word	index@(triton_poi_fused_abs_add_log_mv_3)
        /*0014*/ 	.word	0x00000000


	//----- nvinfo : EIATTR_FRAME_SIZE
	.align		4
.L_4:
        /*0018*/ 	.byte	0x04, 0x11
        /*001a*/ 	.short	(.L_6 - .L_5)
	.align		4
.L_5:
        /*001c*/ 	.word	index@(triton_poi_fused_abs_add_log_mv_3)
        /*0020*/ 	.word	0x00000000


	//----- nvinfo : EIATTR_MIN_STACK_SIZE
	.align		4
.L_6:
        /*0024*/ 	.byte	0x04, 0x12
        /*0026*/ 	.short	(.L_8 - .L_7)
	.align		4
.L_7:
        /*0028*/ 	.word	index@(triton_poi_fused_abs_add_log_mv_3)
        /*002c*/ 	.word	0x00000000
.L_8:


//--------------------- .nv.info.triton_poi_fused_abs_add_log_mv_3 --------------------------
	.section	.nv.info.triton_poi_fused_abs_add_log_mv_3,"",@"SHT_CUDA_INFO"
	.sectionflags	@""
	.align	4


	//----- nvinfo : EIATTR_CUDA_API_VERSION
	.align		4
        /*0000*/ 	.byte	0x04, 0x37
        /*0002*/ 	.short	(.L_10 - .L_9)
.L_9:
        /*0004*/ 	.word	0x0000007c


	//----- nvinfo : EIATTR_KPARAM_INFO
	.align		4
.L_10:
        /*0008*/ 	.byte	0x04, 0x17
        /*000a*/ 	.short	(.L_12 - .L_11)
.L_11:
        /*000c*/ 	.word	0x00000000
        /*0010*/ 	.short	0x0004
        /*0012*/ 	.short	0x0020
        /*0014*/ 	.byte	0x00, 0xf0, 0x11, 0x00


	//----- nvinfo : EIATTR_KPARAM_INFO
	.align		4
.L_12:
        /*0018*/ 	.byte	0x04, 0x17
        /*001a*/ 	.short	(.L_14 - .L_13)
.L_13:
        /*001c*/ 	.word	0x00000000
        /*0020*/ 	.short	0x0003
        /*0022*/ 	.short	0x0018
        /*0024*/ 	.byte	0x00, 0xf4, 0x21, 0x00


	//----- nvinfo : EIATTR_KPARAM_INFO
	.align		4
.L_14:
        /*0028*/ 	.byte	0x04, 0x17
        /*002a*/ 	.short	(.L_16 - .L_15)
.L_15:
        /*002c*/ 	.word	0x00000000
        /*0030*/ 	.short	0x0002
        /*0032*/ 	.short	0x0010
        /*0034*/ 	.byte	0x00, 0xf4, 0x21, 0x00


	//----- nvinfo : EIATTR_KPARAM_INFO
	.align		4
.L_16:
        /*0038*/ 	.byte	0x04, 0x17
        /*003a*/ 	.short	(.L_18 - .L_17)
.L_17:
        /*003c*/ 	.word	0x00000000
        /*0040*/ 	.short	0x0001
        /*0042*/ 	.short	0x0008
        /*0044*/ 	.byte	0x00, 0xf4, 0x21, 0x00


	//----- nvinfo : EIATTR_KPARAM_INFO
	.align		4
.L_18:
        /*0048*/ 	.byte	0x04, 0x17
        /*004a*/ 	.short	(.L_20 - .L_19)
.L_19:
        /*004c*/ 	.word	0x00000000
        /*0050*/ 	.short	0x0000
        /*0052*/ 	.short	0x0000
        /*0054*/ 	.byte	0x00, 0xf4, 0x21, 0x00


	//----- nvinfo : EIATTR_SPARSE_MMA_MASK
	.align		4
.L_20:
        /*0058*/ 	.byte	0x03, 0x50
        /*005a*/ 	.short	0x0000


	//----- nvinfo : EIATTR_MAXREG_COUNT
	.align		4
        /*005c*/ 	.byte	0x03, 0x1b
        /*005e*/ 	.short	0x00ff


	//----- nvinfo : EIATTR_EXIT_INSTR_OFFSETS
	.align		4
        /*0060*/ 	.byte	0x04, 0x1c
        /*0062*/ 	.short	(.L_22 - .L_21)


	//   ....[0]....
.L_21:
        /*0064*/ 	.word	0x00000a50


	//   ....[1]....
        /*0068*/ 	.word	0x00000a70


	//----- nvinfo : EIATTR_REQNTID
	.align		4
.L_22:
        /*006c*/ 	.byte	0x04, 0x10
        /*006e*/ 	.short	(.L_24 - .L_23)
.L_23:
        /*0070*/ 	.word	0x00000020
        /*0074*/ 	.word	0x00000001
        /*0078*/ 	.word	0x00000001


	//----- nvinfo : EIATTR_CRS_STACK_SIZE
	.align		4
.L_24:
        /*007c*/ 	.byte	0x04, 0x1e
        /*007e*/ 	.short	(.L_26 - .L_25)
.L_25:
        /*0080*/ 	.word	0x00000000


	//----- nvinfo : EIATTR_CBANK_PARAM_SIZE
	.align		4
.L_26:
        /*0084*/ 	.byte	0x03, 0x19
        /*0086*/ 	.short	0x0024


	//----- nvinfo : EIATTR_PARAM_CBANK
	.align		4
        /*0088*/ 	.byte	0x04, 0x0a
        /*008a*/ 	.short	(.L_28 - .L_27)
	.align		4
.L_27:
        /*008c*/ 	.word	index@(.nv.constant0.triton_poi_fused_abs_add_log_mv_3)
        /*0090*/ 	.short	0x0210
        /*0092*/ 	.short	0x0024


	//----- nvinfo : EIATTR_SW_WAR
	.align		4
.L_28:
        /*0094*/ 	.byte	0x04, 0x36
        /*0096*/ 	.short	(.L_30 - .L_29)
.L_29:
        /*0098*/ 	.word	0x00000008
.L_30:


//--------------------- .nv.callgraph             --------------------------
	.section	.nv.callgraph,"",@"SHT_CUDA_CALLGRAPH"
	.align	4
	.sectionentsize	8
	.align		4
        /*0000*/ 	.word	0x00000000
	.align		4
        /*0004*/ 	.word	0xffffffff
	.align		4
        /*0008*/ 	.word	0x00000000
	.align		4
        /*000c*/ 	.word	0xfffffffe
	.align		4
        /*0010*/ 	.word	0x00000000
	.align		4
        /*0014*/ 	.word	0xfffffffd
	.align		4
        /*0018*/ 	.word	0x00000000
	.align		4
        /*001c*/ 	.word	0xfffffffc


//--------------------- .nv.constant4             --------------------------
	.section	.nv.constant4,"a",@progbits
	.align	8
	.align		8
.nv.constant4:
        /*0000*/ 	.dword	_$_str


//--------------------- .text.triton_poi_fused_abs_add_log_mv_3 --------------------------
	.section	.text.triton_poi_fused_abs_add_log_mv_3,"ax",@progbits
	.align	128
        .global         triton_poi_fused_abs_add_log_mv_3
        .type           triton_poi_fused_abs_add_log_mv_3,@function
        .size           triton_poi_fused_abs_add_log_mv_3,(.L_x_10 - triton_poi_fused_abs_add_log_mv_3)
        .other          triton_poi_fused_abs_add_log_mv_3,@"STO_CUDA_ENTRY STV_DEFAULT"
triton_poi_fused_abs_add_log_mv_3:
.text.triton_poi_fused_abs_add_log_mv_3:
[----:B------:R-:W0:Y:S01]  /*0000*/  LDC R1, c[0x0][0x28] ;  /* 0x00000a00ff017b82 */ /* 0x000e220000000800 */
[----:B------:R-:W1:Y:S07]  /*0010*/  S2R R22, SR_TID.X ;  /* 0x0000000000167919 */ /* 0x000e6e0000002100 */
[----:B------:R-:W2:Y:S01]  /*0020*/  LDC.64 R4, c[0x0][0x218] ;  /* 0x00008600ff047b82 */ /* 0x000ea20000000a00 */
[----:B------:R-:W-:Y:S01]  /*0030*/  HFMA2.MMA R9, -RZ, RZ, 0, 0 ;  /* 0x00000000ff097435 */ /* 0x000fe200000001ff */
[----:B------:R-:W-:Y:S01]  /*0040*/  ULDC.64 UR4, c[0x0][0x208] ;  /* 0x0000820000047ab9 */ /* 0x000fe20000000a00 */
[----:B------:R-:W3:Y:S01]  /*0050*/  S2R R3, SR_CTAID.X ;  /* 0x0000000000037919 */ /* 0x000ee20000002500 */
[----:B------:R-:W-:Y:S01]  /*0060*/  ULDC.64 UR6, c[0x0][0x218] ;  /* 0x0000860000067ab9 */ /* 0x000fe20000000a00 */
[----:B-1----:R-:W-:-:S04]  /*0070*/  LOP3.LUT R2, R22, 0xf, RZ, 0xc0, !PT ;  /* 0x0000000f16027812 */ /* 0x002fc800078ec0ff */
[----:B---3--:R-:W-:-:S04]  /*0080*/  LEA R2, R3, R2, 0x4 ;  /* 0x0000000203027211 */ /* 0x008fc800078e20ff */
[----:B------:R-:W-:Y:S02]  /*0090*/  SHF.R.S32.HI R3, RZ, 0x1f, R2 ;  /* 0x0000001fff037819 */ /* 0x000fe40000011402 */
[----:B------:R-:W-:Y:S02]  /*00a0*/  ISETP.GE.AND P0, PT, R2, 0x10, PT ;  /* 0x000000100200780c */ /* 0x000fe40003f06270 */
[----:B------:R-:W-:-:S04]  /*00b0*/  LEA.HI R3, R3, R2, RZ, 0x2 ;  /* 0x0000000203037211 */ /* 0x000fc800078f10ff */
[----:B------:R-:W-:Y:S02]  /*00c0*/  LOP3.LUT R7, R3, 0xffffffc, RZ, 0xc0, !PT ;  /* 0x0ffffffc03077812 */ /* 0x000fe400078ec0ff */
[----:B------:R-:W-:Y:S02]  /*00d0*/  SHF.R.S32.HI R3, RZ, 0x2, R3 ;  /* 0x00000002ff037819 */ /* 0x000fe40000011403 */
[----:B------:R-:W-:-:S04]  /*00e0*/  IADD3 R7, R2, -R7, RZ ;  /* 0x8000000702077210 */ /* 0x000fc80007ffe0ff */
[----:B------:R-:W-:-:S04]  /*00f0*/  SHF.L.U32 R0, R7, 0x4, RZ ;  /* 0x0000000407007819 */ /* 0x000fc800000006ff */
[----:B------:R-:W-:-:S05]  /*0100*/  IADD3 R7, R3, R0, RZ ;  /* 0x0000000003077210 */ /* 0x000fca0007ffe0ff */
[----:B--2---:R-:W-:-:S05]  /*0110*/  IMAD.WIDE R4, R7, 0x4, R4 ;  /* 0x0000000407047825 */ /* 0x004fca00078e0204 */
[----:B------:R-:W2:Y:S01]  /*0120*/  @!P0 LDG.E.EL R9, desc[UR4][R4.64] ;  /* 0x0000000404098981 */ /* 0x000ea2000c2e1900 */
[----:B------:R-:W-:Y:S01]  /*0130*/  SHF.R.S32.HI R7, RZ, 0x1f, R3 ;  /* 0x0000001fff077819 */ /* 0x000fe20000011403 */
[----:B------:R-:W-:Y:S01]  /*0140*/  HFMA2.MMA R18, -RZ, RZ, 0, 0 ;  /* 0x00000000ff127435 */ /* 0x000fe200000001ff */
[----:B------:R-:W-:Y:S01]  /*0150*/  IADD3 R3, P1, R3, R0, RZ ;  /* 0x0000000003037210 */ /* 0x000fe20007f3e0ff */
[----:B------:R-:W1:Y:S03]  /*0160*/  LDC.64 R10, c[0x0][0x220] ;  /* 0x00008800ff0a7b82 */ /* 0x000e660000000a00 */
[----:B------:R-:W-:Y:S02]  /*0170*/  LEA.HI.X.SX32 R0, R0, R7, 0x1, P1 ;  /* 0x0000000700007211 */ /* 0x000fe400008f0eff */
[----:B------:R-:W-:-:S03]  /*0180*/  LEA R14, P1, R3, UR6, 0x2 ;  /* 0x00000006030e7c11 */ /* 0x000fc6000f8210ff */
[----:B------:R-:W3:Y:S01]  /*0190*/  LDC.64 R12, c[0x0][0x228] ;  /* 0x00008a00ff0c7b82 */ /* 0x000ee20000000a00 */
[----:B------:R-:W-:-:S05]  /*01a0*/  LEA.HI.X R15, R3, UR7, R0, 0x2, P1 ;  /* 0x00000007030f7c11 */ /* 0x000fca00088f1400 */
[----:B------:R-:W4:Y:S01]  /*01b0*/  @!P0 LDG.E.EL R18, desc[UR4][R14.64+0x10] ;  /* 0x000010040e128981 */ /* 0x000f22000c2e1900 */
[----:B------:R-:W-:Y:S01]  /*01c0*/  HFMA2.MMA R3, -RZ, RZ, 0, 0 ;  /* 0x00000000ff037435 */ /* 0x000fe200000001ff */
[----:B------:R-:W-:-:S06]  /*01d0*/  MOV R6, RZ ;  /* 0x000000ff00067202 */ /* 0x000fcc0000000f00 */
[----:B------:R-:W5:Y:S04]  /*01e0*/  @!P0 LDG.E.EL R6, desc[UR4][R14.64+0x20] ;  /* 0x000020040e068981 */ /* 0x000f68000c2e1900 */
[----:B-1----:R-:W4:Y:S04]  /*01f0*/  LDG.E R16, desc[UR4][R10.64] ;  /* 0x000000040a107981 */ /* 0x002f28000c1e1900 */
[----:B------:R-:W5:Y:S04]  /*0200*/  @!P0 LDG.E.EL R3, desc[UR4][R14.64+0x30] ;  /* 0x000030040e038981 */ /* 0x000f68000c2e1900 */
[----:B---3--:R-:W3:Y:S04]  /*0210*/  LDG.E R17, desc[UR4][R12.64] ;  /* 0x000000040c117981 */ /* 0x008ee8000c1e1900 */
[----:B------:R-:W5:Y:S04]  /*0220*/  LDG.E R20, desc[UR4][R12.64+0x4] ;  /* 0x000004040c147981 */ /* 0x000f68000c1e1900 */
[----:B------:R-:W5:Y:S04]  /*0230*/  LDG.E R8, desc[UR4][R12.64+0x8] ;  /* 0x000008040c087981 */ /* 0x000f68000c1e1900 */
[----:B------:R-:W5:Y:S04]  /*0240*/  LDG.E R5, desc[UR4][R12.64+0xc] ;  /* 0x00000c040c057981 */ /* 0x000f68000c1e1900 */
[----:B------:R-:W5:Y:S04]  /*0250*/  LDG.E R19, desc[UR4][R10.64+0x4] ;  /* 0x000004040a137981 */ /* 0x000f68000c1e1900 */
[----:B------:R-:W5:Y:S04]  /*0260*/  LDG.E R7, desc[UR4][R10.64+0x8] ;  /* 0x000008040a077981 */ /* 0x000f68000c1e1900 */
[----:B------:R1:W5:Y:S01]  /*0270*/  LDG.E R4, desc[UR4][R10.64+0xc] ;  /* 0x00000c040a047981 */ /* 0x000362000c1e1900 */
[----:B------:R-:W-:Y:S01]  /*0280*/  BSSY B0, `(.L_x_0) ;  /* 0x000002a000007945 */ /* 0x000fe20003800000 */
[----:B--2---:R-:W-:-:S05]  /*0290*/  FADD.FTZ R23, |R9|, -RZ ;  /* 0x800000ff09177221 */ /* 0x004fca0000010200 */
[----:B------:R-:W-:-:S13]  /*02a0*/  FSETP.GE.AND P1, PT, R23, 0.60000002384185791016, PT ;  /* 0x3f19999a1700780b */ /* 0x000fda0003f26000 */
[----:B------:R-:W-:-:S06]  /*02b0*/  @P1 FMUL R21, R23, 2.8853900432586669922 ;  /* 0x4038aa3b17151820 */ /* 0x000fcc0000400000 */
[----:B------:R-:W2:Y:S01]  /*02c0*/  @P1 MUFU.EX2 R21, R21 ;  /* 0x0000001500151308 */ /* 0x000ea20000000800 */
[----:B------:R-:W-:Y:S01]  /*02d0*/  @!P1 MOV R0, 0x3c80f082 ;  /* 0x3c80f08200009802 */ /* 0x000fe20000000f00 */
[----:B-1----:R-:W-:Y:S01]  /*02e0*/  @!P1 FMUL R11, R9, R9 ;  /* 0x00000009090b9220 */ /* 0x002fe20000400000 */
[----:B0-2---:R-:W-:-:S03]  /*02f0*/  @P1 FADD R14, R21, 1 ;  /* 0x3f800000150e1421 */ /* 0x005fc60000000000 */
[----:B------:R-:W-:-:S03]  /*0300*/  @!P1 FFMA.FTZ R0, R11, R0, -0.052303962409496307373 ;  /* 0xbd563cae0b009423 */ /* 0x000fc60000010000 */
[----:B------:R-:W0:Y:S01]  /*0310*/  @P1 MUFU.RCP R14, R14 ;  /* 0x0000000e000e1308 */ /* 0x000e220000001000 */
[----:B------:R-:W-:Y:S01]  /*0320*/  @!P1 FFMA.FTZ R0, R11, R0, 0.1331529766321182251 ;  /* 0x3e0859410b009423 */ /* 0x000fe20000010000 */
[----:B------:R-:W-:-:S03]  /*0330*/  @P1 MOV R15, 0x3f800000 ;  /* 0x3f800000000f1802 */ /* 0x000fc60000000f00 */
[----:B------:R-:W-:Y:S01]  /*0340*/  @!P1 FFMA.FTZ R0, R11, R0, -0.33332768082618713379 ;  /* 0xbeaaa9ed0b009423 */ /* 0x000fe20000010000 */
[----:B------:R-:W-:-:S03]  /*0350*/  @P1 FSETP.GE.AND P0, PT, R23, 9.010913848876953125, PT ;  /* 0x41102cb41700180b */ /* 0x000fc60003f06000 */
[----:B------:R-:W-:Y:S01]  /*0360*/  @!P1 FFMA.FTZ R0, R11, R0, RZ ;  /* 0x000000000b009223 */ /* 0x000fe200000100ff */
[----:B----4-:R-:W-:Y:S01]  /*0370*/  FADD.FTZ R11, |R18|, -RZ ;  /* 0x800000ff120b7221 */ /* 0x010fe20000010200 */
[----:B0-----:R-:W-:-:S05]  /*0380*/  @P1 FFMA.FTZ R10, R14, -2, R15 ;  /* 0xc00000000e0a1823 */ /* 0x001fca000001000f */
[----:B------:R-:W-:Y:S02]  /*0390*/  @P1 FSEL R10, R10, 1, !P0 ;  /* 0x3f8000000a0a1808 */ /* 0x000fe40004000000 */
[----:B------:R-:W-:Y:S02]  /*03a0*/  FSETP.GE.AND P0, PT, R11, 0.60000002384185791016, PT ;  /* 0x3f19999a0b00780b */ /* 0x000fe40003f06000 */
[----:B------:R-:W-:Y:S01]  /*03b0*/  @P1 LOP3.LUT R10, R10, 0x80000000, R9, 0xf8, !PT ;  /* 0x800000000a0a1812 */ /* 0x000fe200078ef809 */
[----:B------:R-:W-:-:S04]  /*03c0*/  @!P1 FFMA.FTZ R10, R0, R9, R9 ;  /* 0x00000009000a9223 */ /* 0x000fc80000010009 */
[----:B------:R-:W-:-:S04]  /*03d0*/  FFMA R9, -R10, R10, 1 ;  /* 0x3f8000000a097423 */ /* 0x000fc8000000010a */
[----:B------:R-:W-:-:S04]  /*03e0*/  FMUL R16, R16, R9 ;  /* 0x0000000910107220 */ /* 0x000fc80000400000 */
[----:B---3--:R-:W-:Y:S01]  /*03f0*/  FMUL R17, R17, R16 ;  /* 0x0000001011117220 */ /* 0x008fe20000400000 */
[----:B------:R-:W-:Y:S06]  /*0400*/  @!P0 BRA `(.L_x_1) ;  /* 0x0000000000288947 */ /* 0x000fec0003800000 */
[C---:B------:R-:W-:Y:S01]  /*0410*/  FMUL R0, R11.reuse, 2.8853900432586669922 ;  /* 0x4038aa3b0b007820 */ /* 0x040fe20000400000 */
[----:B------:R-:W-:Y:S02]  /*0420*/  MOV R10, 0x3f800000 ;  /* 0x3f800000000a7802 */ /* 0x000fe40000000f00 */
[----:B------:R-:W-:-:S03]  /*0430*/  FSETP.GE.AND P0, PT, R11, 9.010913848876953125, PT ;  /* 0x41102cb40b00780b */ /* 0x000fc60003f06000 */
[----:B------:R-:W0:Y:S02]  /*0440*/  MUFU.EX2 R0, R0 ;  /* 0x0000000000007308 */ /* 0x000e240000000800 */
[----:B0-----:R-:W-:-:S06]  /*0450*/  FADD R9, R0, 1 ;  /* 0x3f80000000097421 */ /* 0x001fcc0000000000 */
[----:B------:R-:W0:Y:S02]  /*0460*/  MUFU.RCP R9, R9 ;  /* 0x0000000900097308 */ /* 0x000e240000001000 */
[----:B0-----:R-:W-:-:S05]  /*0470*/  FFMA.FTZ R10, R9, -2, R10 ;  /* 0xc0000000090a7823 */ /* 0x001fca000001000a */
[----:B------:R-:W-:-:S04]  /*0480*/  FSEL R11, R10, 1, !P0 ;  /* 0x3f8000000a0b7808 */ /* 0x000fc80004000000 */
[----:B------:R-:W-:Y:S01]  /*0490*/  LOP3.LUT R18, R11, 0x80000000, R18, 0xf8, !PT ;  /* 0x800000000b127812 */ /* 0x000fe200078ef812 */
[----:B------:R-:W-:Y:S06]  /*04a0*/  BRA `(.L_x_2) ;  /* 0x00000000001c7947 */ /* 0x000fec0003800000 */
.L_x_1:
[----:B------:R-:W-:Y:S01]  /*04b0*/  MOV R0, 0x3c80f082 ;  /* 0x3c80f08200007802 */ /* 0x000fe20000000f00 */
[----:B------:R-:W-:-:S04]  /*04c0*/  FMUL R9, R18, R18 ;  /* 0x0000001212097220 */ /* 0x000fc80000400000 */
[----:B------:R-:W-:-:S04]  /*04d0*/  FFMA.FTZ R0, R9, R0, -0.052303962409496307373 ;  /* 0xbd563cae09007423 */ /* 0x000fc80000010000 */
[----:B------:R-:W-:-:S04]  /*04e0*/  FFMA.FTZ R0, R9, R0, 0.1331529766321182251 ;  /* 0x3e08594109007423 */ /* 0x000fc80000010000 */
[----:B------:R-:W-:-:S04]  /*04f0*/  FFMA.FTZ R0, R9, R0, -0.33332768082618713379 ;  /* 0xbeaaa9ed09007423 */ /* 0x000fc80000010000 */
[----:B------:R-:W-:-:S04]  /*0500*/  FFMA.FTZ R9, R9, R0, RZ ;  /* 0x0000000009097223 */ /* 0x000fc800000100ff */
[----:B------:R-:W-:-:S07]  /*0510*/  FFMA.FTZ R18, R9, R18, R18 ;  /* 0x0000001209127223 */ /* 0x000fce0000010012 */
.L_x_2:
[----:B------:R-:W-:Y:S05]  /*0520*/  BSYNC B0 ;  /* 0x0000000000007941 */ /* 0x000fea0003800000 */
.L_x_0:
[----:B-----5:R-:W-:Y:S01]  /*0530*/  FADD.FTZ R11, |R6|, -RZ ;  /* 0x800000ff060b7221 */ /* 0x020fe20000010200 */
[----:B------:R-:W-:Y:S01]  /*0540*/  FFMA R18, -R18, R18, 1 ;  /* 0x3f80000012127423 */ /* 0x000fe20000000112 */
[----:B------:R-:W-:Y:S03]  /*0550*/  BSSY B0, `(.L_x_3) ;  /* 0x0000016000007945 */ /* 0x000fe60003800000 */
[----:B------:R-:W-:Y:S01]  /*0560*/  FSETP.GE.AND P0, PT, R11, 0.60000002384185791016, PT ;  /* 0x3f19999a0b00780b */ /* 0x000fe20003f06000 */
[----:B------:R-:W-:-:S04]  /*0570*/  FMUL R19, R19, R18 ;  /* 0x0000001213137220 */ /* 0x000fc80000400000 */
[----:B------:R-:W-:-:S08]  /*0580*/  FFMA R17, R20, R19, R17 ;  /* 0x0000001314117223 */ /* 0x000fd00000000011 */
[----:B------:R-:W-:Y:S05]  /*0590*/  @!P0 BRA `(.L_x_4) ;  /* 0x0000000000288947 */ /* 0x000fea0003800000 */
[C---:B------:R-:W-:Y:S01]  /*05a0*/  FMUL R0, R11.reuse, 2.8853900432586669922 ;  /* 0x4038aa3b0b007820 */ /* 0x040fe20000400000 */
[----:B------:R-:W-:Y:S01]  /*05b0*/  HFMA2.MMA R10, -RZ, RZ, 1.875, 0 ;  /* 0x3f800000ff0a7435 */ /* 0x000fe200000001ff */
[----:B------:R-:W-:-:S04]  /*05c0*/  FSETP.GE.AND P0, PT, R11, 9.010913848876953125, PT ;  /* 0x41102cb40b00780b */ /* 0x000fc80003f06000 */
[----:B------:R-:W0:Y:S02]  /*05d0*/  MUFU.EX2 R0, R0 ;  /* 0x0000000000007308 */ /* 0x000e240000000800 */
[----:B0-----:R-:W-:-:S06]  /*05e0*/  FADD R9, R0, 1 ;  /* 0x3f80000000097421 */ /* 0x001fcc0000000000 */
[----:B------:R-:W0:Y:S02]  /*05f0*/  MUFU.RCP R9, R9 ;  /* 0x0000000900097308 */ /* 0x000e240000001000 */
[----:B0-----:R-:W-:-:S05]  /*0600*/  FFMA.FTZ R10, R9, -2, R10 ;  /* 0xc0000000090a7823 */ /* 0x001fca000001000a */
[----:B------:R-:W-:-:S04]  /*0610*/  FSEL R11, R10, 1, !P0 ;  /* 0x3f8000000a0b7808 */ /* 0x000fc80004000000 */
[----:B------:R-:W-:Y:S01]  /*0620*/  LOP3.LUT R6, R11, 0x80000000, R6, 0xf8, !PT ;  /* 0x800000000b067812 */ /* 0x000fe200078ef806 */
[----:B------:R-:W-:Y:S06]  /*0630*/  BRA `(.L_x_5) ;  /* 0x00000000001c7947 */ /* 0x000fec0003800000 */
.L_x_4:
[----:B------:R-:W-:Y:S01]  /*0640*/  MOV R0, 0x3c80f082 ;  /* 0x3c80f08200007802 */ /* 0x000fe20000000f00 */
[----:B------:R-:W-:-:S04]  /*0650*/  FMUL R9, R6, R6 ;  /* 0x0000000606097220 */ /* 0x000fc80000400000 */
[----:B------:R-:W-:-:S04]  /*0660*/  FFMA.FTZ R0, R9, R0, -0.052303962409496307373 ;  /* 0xbd563cae09007423 */ /* 0x000fc80000010000 */
[----:B------:R-:W-:-:S04]  /*0670*/  FFMA.FTZ R0, R9, R0, 0.1331529766321182251 ;  /* 0x3e08594109007423 */ /* 0x000fc80000010000 */
[----:B------:R-:W-:-:S04]  /*0680*/  FFMA.FTZ R0, R9, R0, -0.33332768082618713379 ;  /* 0xbeaaa9ed09007423 */ /* 0x000fc80000010000 */
[----:B------:R-:W-:-:S04]  /*0690*/  FFMA.FTZ R9, R9, R0, RZ ;  /* 0x0000000009097223 */ /* 0x000fc800000100ff */
[----:B------:R-:W-:-:S07]  /*06a0*/  FFMA.FTZ R6, R9, R6, R6 ;  /* 0x0000000609067223 */ /* 0x000fce0000010006 */
.L_x_5:
[----:B------:R-:W-:Y:S05]  /*06b0*/  BSYNC B0 ;  /* 0x0000000000007941 */ /* 0x000fea0003800000 */
.L_x_3:
[----:B------:R-:W-:Y:S01]  /*06c0*/  FADD.FTZ R9, |R3|, -RZ ;  /* 0x800000ff03097221 */ /* 0x000fe20000010200 */
        /* <DEDUP_REMOVED lines=16> */
.L_x_7:
[----:B------:R-:W-:Y:S01]  /*07d0*/  MOV R0, 0x3c80f082 ;  /* 0x3c80f08200007802 */ /* 0x000fe20000000f00 */
[----:B------:R-:W-:-:S04]  /*07e0*/  FMUL R7, R3, R3 ;  /* 0x0000000303077220 */ /* 0x000fc80000400000 */
[----:B------:R-:W-:-:S04]  /*07f0*/  FFMA.FTZ R0, R7, R0, -0.052303962409496307373 ;  /* 0xbd563cae07007423 */ /* 0x000fc80000010000 */
[----:B------:R-:W-:-:S04]  /*0800*/  FFMA.FTZ R0, R7, R0, 0.1331529766321182251 ;  /* 0x3e08594107007423 */ /* 0x000fc80000010000 */
[----:B------:R-:W-:-:S04]  /*0810*/  FFMA.FTZ R0, R7, R0, -0.33332768082618713379 ;  /* 0xbeaaa9ed07007423 */ /* 0x000fc80000010000 */
[----:B------:R-:W-:-:S04]  /*0820*/  FFMA.FTZ R0, R7, R0, RZ ;  /* 0x0000000007007223 */ /* 0x000fc800000100ff */
[----:B------:R-:W-:-:S07]  /*0830*/  FFMA.FTZ R3, R0, R3, R3 ;  /* 0x0000000300037223 */ /* 0x000fce0000010003 */
.L_x_8:
[----:B------:R-:W-:Y:S05]  /*0840*/  BSYNC B0 ;  /* 0x0000000000007941 */ /* 0x000fea0003800000 */
.L_x_6:
[----:B------:R-:W-:Y:S01]  /*0850*/  FFMA R3, -R3, R3, 1 ;  /* 0x3f80000003037423 */ /* 0x000fe20000000103 */
[----:B------:R-:W-:-:S03]  /*0860*/  LOP3.LUT P0, RZ, R22, 0x10, RZ, 0xc0, !PT ;  /* 0x0000001016ff7812 */ /* 0x000fc6000780c0ff */
[----:B------:R-:W-:Y:S01]  /*0870*/  FMUL R4, R4, R3 ;  /* 0x0000000304047220 */ /* 0x000fe20000400000 */
[----:B------:R-:W-:-:S03]  /*0880*/  ISETP.LT.AND P0, PT, R2, 0x10, !P0 ;  /* 0x000000100200780c */ /* 0x000fc60004701270 */
[----:B------:R-:W-:-:S04]  /*0890*/  FFMA R4, R5, R4, R10 ;  /* 0x0000000405047223 */ /* 0x000fc8000000000a */
[----:B------:R-:W-:-:S04]  /*08a0*/  FADD R4, R4, 1 ;  /* 0x3f80000004047421 */ /* 0x000fc80000000000 */
[----:B------:R-:W-:Y:S01]  /*08b0*/  FADD R7, |R4|, 1.0000000036274937255e-15 ;  /* 0x26901d7d04077421 */ /* 0x000fe20000000200 */
[----:B------:R-:W-:-:S04]  /*08c0*/  HFMA2.MMA R4, -RZ, RZ, 1.5048828125, 33.21875 ;  /* 0x3e055027ff047435 */ /* 0x000fc800000001ff */
[----:B------:R-:W-:Y:S02]  /*08d0*/  IADD3 R0, R7, -0x3f2aaaab, RZ ;  /* 0xc0d5555507007810 */ /* 0x000fe40007ffe0ff */
[----:B------:R-:W-:Y:S02]  /*08e0*/  ISETP.GE.U32.AND P1, PT, R7, 0x7f800000, PT ;  /* 0x7f8000000700780c */ /* 0x000fe40003f26070 */
[----:B------:R-:W-:-:S04]  /*08f0*/  LOP3.LUT R0, R0, 0xff800000, RZ, 0xc0, !PT ;  /* 0xff80000000007812 */ /* 0x000fc800078ec0ff */
[----:B------:R-:W-:Y:S02]  /*0900*/  IADD3 R3, R7, -R0, RZ ;  /* 0x8000000007037210 */ /* 0x000fe40007ffe0ff */
[----:B------:R-:W-:-:S03]  /*0910*/  I2FP.F32.S32 R0, R0 ;  /* 0x0000000000007245 */ /* 0x000fc60000201400 */
[----:B------:R-:W-:Y:S02]  /*0920*/  FADD R3, R3, -1 ;  /* 0xbf80000003037421 */ /* 0x000fe40000000000 */
[----:B------:R-:W-:Y:S02]  /*0930*/  FFMA.FTZ R0, R0, 1.1920928955078125e-07, RZ ;  /* 0x3400000000007823 */ /* 0x000fe400000100ff */
[----:B------:R-:W-:-:S04]  /*0940*/  FFMA.FTZ R4, R3, -R4, 0.14084610342979431152 ;  /* 0x3e1039f603047423 */ /* 0x000fc80000010804 */
[----:B------:R-:W-:-:S04]  /*0950*/  FFMA.FTZ R4, R3, R4, -0.12148627638816833496 ;  /* 0xbdf8cdcc03047423 */ /* 0x000fc80000010004 */
[----:B------:R-:W-:-:S04]  /*0960*/  FFMA.FTZ R4, R3, R4, 0.13980610668659210205 ;  /* 0x3e0f295503047423 */ /* 0x000fc80000010004 */
[----:B------:R-:W-:-:S04]  /*0970*/  FFMA.FTZ R4, R3, R4, -0.16684235632419586182 ;  /* 0xbe2ad8b903047423 */ /* 0x000fc80000010004 */
[----:B------:R-:W-:-:S04]  /*0980*/  FFMA.FTZ R4, R3, R4, 0.20012299716472625732 ;  /* 0x3e4ced0b03047423 */ /* 0x000fc80000010004 */
[----:B------:R-:W-:-:S04]  /*0990*/  FFMA.FTZ R4, R3, R4, -0.24999669194221496582 ;  /* 0xbe7fff2203047423 */ /* 0x000fc80000010004 */
[C---:B------:R-:W-:Y:S02]  /*09a0*/  FFMA.FTZ R6, R3.reuse, R4, 0.33333182334899902344 ;  /* 0x3eaaaa7803067423 */ /* 0x040fe40000010004 */
[----:B------:R-:W0:Y:S02]  /*09b0*/  LDC.64 R4, c[0x0][0x210] ;  /* 0x00008400ff047b82 */ /* 0x000e240000000a00 */
[----:B------:R-:W-:-:S04]  /*09c0*/  FFMA.FTZ R6, R3, R6, -0.5 ;  /* 0xbf00000003067423 */ /* 0x000fc80000010006 */
[----:B------:R-:W-:-:S04]  /*09d0*/  FMUL R6, R3, R6 ;  /* 0x0000000603067220 */ /* 0x000fc80000400000 */
[----:B------:R-:W-:Y:S01]  /*09e0*/  FFMA.FTZ R3, R3, R6, R3 ;  /* 0x0000000603037223 */ /* 0x000fe20000010003 */
[----:B------:R-:W-:-:S03]  /*09f0*/  @P1 MOV R6, 0x7f800000 ;  /* 0x7f80000000061802 */ /* 0x000fc60000000f00 */
[----:B------:R-:W-:Y:S02]  /*0a00*/  FFMA.FTZ R0, R0, 0.69314718246459960938, R3 ;  /* 0x3f31721800007823 */ /* 0x000fe40000010003 */
[C---:B------:R-:W-:Y:S01]  /*0a10*/  @P1 FFMA.FTZ R0, R7.reuse, R6, +INF ;  /* 0x7f80000007001423 */ /* 0x040fe20000010006 */
[----:B------:R-:W-:Y:S01]  /*0a20*/  FSETP.NEU.AND P1, PT, R7, RZ, PT ;  /* 0x000000ff0700720b */ /* 0x000fe20003f2d000 */
[----:B0-----:R-:W-:-:S03]  /*0a30*/  IMAD.WIDE R2, R2, 0x4, R4 ;  /* 0x0000000402027825 */ /* 0x001fc600078e0204 */
[----:B------:R-:W-:Y:S01]  /*0a40*/  FSEL R5, R0, -INF , P1 ;  /* 0xff80000000057808 */ /* 0x000fe20000800000 */
[----:B------:R-:W-:Y:S08]  /*0a50*/  @!P0 EXIT ;  /* 0x000000000000894d */ /* 0x000ff00003800000 */
[----:B------:R-:W-:Y:S01]  /*0a60*/  STG.E desc[UR4][R2.64], R5 ;  /* 0x0000000502007986 */ /* 0x000fe2000c101904 */
[----:B------:R-:W-:Y:S05]  /*0a70*/  EXIT ;  /* 0x000000000000794d */ /* 0x000fea0003800000 */
.L_x_9:
[----:B------:R-:W-:-:S00]  /*0a80*/  BRA `(.L_x_9) ;  /* 0xfffffffc00fc7947 */ /* 0x000fc0000383ffff */
[----:B------:R-:W-:-:S00]  /*0a90*/  NOP ;  /* 0x0000000000007918 */ /* 0x000fc00000000000 */
        /* <DEDUP_REMOVED lines=14> */
.L_x_10:


//--------------------- .nv.global.init           --------------------------
	.section	.nv.global.init,"aw",@progbits
.nv.global.init:
	.type		_$_str,@object
	.size		_$_str,(.L_0 - _$_str)
_$_str:
        /*0000*/ 	.byte	0x5f, 0x5f, 0x43, 0x55, 0x44, 0x41, 0x5f, 0x46, 0x54, 0x5a, 0x00
.L_0:


//--------------------- .nv.constant0.triton_poi_fused_abs_add_log_mv_3 --------------------------
	.section	.nv.constant0.triton_poi_fused_abs_add_log_mv_3,"a",@progbits
	.sectionflags	@""
	.align	4
.nv.constant0.triton_poi_fused_abs_add_log_mv_3:
	.zero		564
